	.headerflags	@"EF_CUDA_TEXMODE_UNIFIED EF_CUDA_64BIT_ADDRESS EF_CUDA_ACCELERATORS EF_CUDA_SM90 EF_CUDA_VIRTUAL_SM(EF_CUDA_SM90)"
	.elftype	@"ET_EXEC"


//--------------------- .nv.info                  --------------------------
	.section	.nv.info,"",@"SHT_CUDA_INFO"
	.align	4


	//----- nvinfo : EIATTR_REGCOUNT
	.align		4
        /*0000*/ 	.byte	0x04, 0x2f
        /*0002*/ 	.short	(.L_3 - .L_2)
	.align		4
.L_2:
        /*0004*/ 	.word	index@(triton_poi_fused__native_batch_norm_legit_no_training_relu_11)
        /*0008*/ 	.word	0x00000013


	//----- nvinfo : EIATTR_MIN_STACK_SIZE
	.align		4
.L_3:
        /*000c*/ 	.byte	0x04, 0x12
        /*000e*/ 	.short	(.L_5 - .L_4)
	.align		4
.L_4:
        /*0010*/ 	.word	index@(triton_poi_fused__native_batch_norm_legit_no_training_relu_11)
        /*0014*/ 	.word	0x00000000


	//----- nvinfo : EIATTR_FRAME_SIZE
	.align		4
.L_5:
        /*0018*/ 	.byte	0x04, 0x11
        /*001a*/ 	.short	(.L_7 - .L_6)
	.align		4
.L_6:
        /*001c*/ 	.word	index@(triton_poi_fused__native_batch_norm_legit_no_training_relu_11)
        /*0020*/ 	.word	0x00000000


	//----- nvinfo : EIATTR_MIN_STACK_SIZE
	.align		4
.L_7:
        /*0024*/ 	.byte	0x04, 0x12
        /*0026*/ 	.short	(.L_9 - .L_8)
	.align		4
.L_8:
        /*0028*/ 	.word	index@(triton_poi_fused__native_batch_norm_legit_no_training_relu_11)
        /*002c*/ 	.word	0x00000000
.L_9:


//--------------------- .nv.info.triton_poi_fused__native_batch_norm_legit_no_training_relu_11 --------------------------
	.section	.nv.info.triton_poi_fused__native_batch_norm_legit_no_training_relu_11,"",@"SHT_CUDA_INFO"
	.sectionflags	@""
	.align	4


	//----- nvinfo : EIATTR_CUDA_API_VERSION
	.align		4
        /*0000*/ 	.byte	0x04, 0x37
        /*0002*/ 	.short	(.L_11 - .L_10)
.L_10:
        /*0004*/ 	.word	0x0000007c


	//----- nvinfo : EIATTR_KPARAM_INFO
	.align		4
.L_11:
        /*0008*/ 	.byte	0x04, 0x17
        /*000a*/ 	.short	(.L_13 - .L_12)
.L_12:
        /*000c*/ 	.word	0x00000000
        /*0010*/ 	.short	0x0006
        /*0012*/ 	.short	0x0030
        /*0014*/ 	.byte	0x00, 0xf0, 0x11, 0x00


	//----- nvinfo : EIATTR_KPARAM_INFO
	.align		4
.L_13:
        /*0018*/ 	.byte	0x04, 0x17
        /*001a*/ 	.short	(.L_15 - .L_14)
.L_14:
        /*001c*/ 	.word	0x00000000
        /*0020*/ 	.short	0x0005
        /*0022*/ 	.short	0x0028
        /*0024*/ 	.byte	0x00, 0xf4, 0x21, 0x00


	//----- nvinfo : EIATTR_KPARAM_INFO
	.align		4
.L_15:
        /*0028*/ 	.byte	0x04, 0x17
        /*002a*/ 	.short	(.L_17 - .L_16)
.L_16:
        /*002c*/ 	.word	0x00000000
        /*0030*/ 	.short	0x0004
        /*0032*/ 	.short	0x0020
        /*0034*/ 	.byte	0x00, 0xf4, 0x21, 0x00


	//----- nvinfo : EIATTR_KPARAM_INFO
	.align		4
.L_17:
        /*0038*/ 	.byte	0x04, 0x17
        /*003a*/ 	.short	(.L_19 - .L_18)
.L_18:
        /*003c*/ 	.word	0x00000000
        /*0040*/ 	.short	0x0003
        /*0042*/ 	.short	0x0018
        /*0044*/ 	.byte	0x00, 0xf4, 0x21, 0x00


	//----- nvinfo : EIATTR_KPARAM_INFO
	.align		4
.L_19:
        /*0048*/ 	.byte	0x04, 0x17
        /*004a*/ 	.short	(.L_21 - .L_20)
.L_20:
        /*004c*/ 	.word	0x00000000
        /*0050*/ 	.short	0x0002
        /*0052*/ 	.short	0x0010
        /*0054*/ 	.byte	0x00, 0xf4, 0x21, 0x00


	//----- nvinfo : EIATTR_KPARAM_INFO
	.align		4
.L_21:
        /*0058*/ 	.byte	0x04, 0x17
        /*005a*/ 	.short	(.L_23 - .L_22)
.L_22:
        /*005c*/ 	.word	0x00000000
        /*0060*/ 	.short	0x0001
        /*0062*/ 	.short	0x0008
        /*0064*/ 	.byte	0x00, 0xf4, 0x21, 0x00


	//----- nvinfo : EIATTR_KPARAM_INFO
	.align		4
.L_23:
        /*0068*/ 	.byte	0x04, 0x17
        /*006a*/ 	.short	(.L_25 - .L_24)
.L_24:
        /*006c*/ 	.word	0x00000000
        /*0070*/ 	.short	0x0000
        /*0072*/ 	.short	0x0000
        /*0074*/ 	.byte	0x00, 0xf4, 0x21, 0x00


	//----- nvinfo : EIATTR_SPARSE_MMA_MASK
	.align		4
.L_25:
        /*0078*/ 	.byte	0x03, 0x50
        /*007a*/ 	.short	0x0000


	//----- nvinfo : EIATTR_MAXREG_COUNT
	.align		4
        /*007c*/ 	.byte	0x03, 0x1b
        /*007e*/ 	.short	0x00ff


	//----- nvinfo : EIATTR_EXIT_INSTR_OFFSETS
	.align		4
        /*0080*/ 	.byte	0x04, 0x1c
        /*0082*/ 	.short	(.L_27 - .L_26)


	//   ....[0]....
.L_26:
        /*0084*/ 	.word	0x00000400


	//----- nvinfo : EIATTR_REQNTID
	.align		4
.L_27:
        /*0088*/ 	.byte	0x04, 0x10
        /*008a*/ 	.short	(.L_29 - .L_28)
.L_28:
        /*008c*/ 	.word	0x00000080
        /*0090*/ 	.word	0x00000001
        /*0094*/ 	.word	0x00000001


	//----- nvinfo : EIATTR_CBANK_PARAM_SIZE
	.align		4
.L_29:
        /*0098*/ 	.byte	0x03, 0x19
        /*009a*/ 	.short	0x0034


	//----- nvinfo : EIATTR_PARAM_CBANK
	.align		4
        /*009c*/ 	.byte	0x04, 0x0a
        /*009e*/ 	.short	(.L_31 - .L_30)
	.align		4
.L_30:
        /*00a0*/ 	.word	index@(.nv.constant0.triton_poi_fused__native_batch_norm_legit_no_training_relu_11)
        /*00a4*/ 	.short	0x0210
        /*00a6*/ 	.short	0x0034


	//----- nvinfo : EIATTR_SW_WAR
	.align		4
.L_31:
        /*00a8*/ 	.byte	0x04, 0x36
        /*00aa*/ 	.short	(.L_33 - .L_32)
.L_32:
        /*00ac*/ 	.word	0x00000008
.L_33:


//--------------------- .nv.callgraph             --------------------------
	.section	.nv.callgraph,"",@"SHT_CUDA_CALLGRAPH"
	.align	4
	.sectionentsize	8
	.align		4
        /*0000*/ 	.word	0x00000000
	.align		4
        /*0004*/ 	.word	0xffffffff
	.align		4
        /*0008*/ 	.word	0x00000000
	.align		4
        /*000c*/ 	.word	0xfffffffe
	.align		4
        /*0010*/ 	.word	0x00000000
	.align		4
        /*0014*/ 	.word	0xfffffffd
	.align		4
        /*0018*/ 	.word	0x00000000
	.align		4
        /*001c*/ 	.word	0xfffffffc


//--------------------- .nv.constant4             --------------------------
	.section	.nv.constant4,"a",@progbits
	.align	8
	.align		8
.nv.constant4:
        /*0000*/ 	.dword	_$_str
	.align		8
        /*0008*/ 	.dword	_$_str_$_2


//--------------------- .text.triton_poi_fused__native_batch_norm_legit_no_training_relu_11 --------------------------
	.section	.text.triton_poi_fused__native_batch_norm_legit_no_training_relu_11,"ax",@progbits
	.align	128
        .global         triton_poi_fused__native_batch_norm_legit_no_training_relu_11
        .type           triton_poi_fused__native_batch_norm_legit_no_training_relu_11,@function
        .size           triton_poi_fused__native_batch_norm_legit_no_training_relu_11,(.L_x_1 - triton_poi_fused__native_batch_norm_legit_no_training_relu_11)
        .other          triton_poi_fused__native_batch_norm_legit_no_training_relu_11,@"STO_CUDA_ENTRY STV_DEFAULT"
triton_poi_fused__native_batch_norm_legit_no_training_relu_11:
.text.triton_poi_fused__native_batch_norm_legit_no_training_relu_11:
[----:B------:R-:W-:Y:S01]  /*0000*/  LDC R1, c[0x0][0x28] ;  /* 0x00000a00ff017b82 */ /* 0x000fe20000000800 */
[----:B------:R-:W1:Y:S07]  /*0010*/  S2R R0, SR_TID.X ;  /* 0x0000000000007919 */ /* 0x000e6e0000002100 */
[----:B------:R-:W2:Y:S01]  /*0020*/  LDC.64 R10, c[0x0][0x220] ;  /* 0x00008800ff0a7b82 */ /* 0x000ea20000000a00 */
[----:B------:R-:W-:Y:S01]  /*0030*/  ULDC.64 UR4, c[0x0][0x208] ;  /* 0x0000820000047ab9 */ /* 0x000fe20000000a00 */
[----:B------:R-:W3:Y:S06]  /*0040*/  S2R R5, SR_CTAID.X ;  /* 0x0000000000057919 */ /* 0x000eec0000002500 */
[----:B------:R-:W4:Y:S08]  /*0050*/  LDC.64 R8, c[0x0][0x218] ;  /* 0x00008600ff087b82 */ /* 0x000f300000000a00 */
[----:B------:R-:W5:Y:S08]  /*0060*/  LDC.64 R14, c[0x0][0x230] ;  /* 0x00008c00ff0e7b82 */ /* 0x000f700000000a00 */
[----:B------:R-:W4:Y:S01]  /*0070*/  LDC.64 R12, c[0x0][0x228] ;  /* 0x00008a00ff0c7b82 */ /* 0x000f220000000a00 */
[----:B-1----:R-:W-:-:S02]  /*0080*/  SHF.L.U32 R0, R0, 0x2, RZ ;  /* 0x0000000200007819 */ /* 0x002fc400000006ff */
[----:B---3--:R-:W-:Y:S02]  /*0090*/  SHF.R.S32.HI R3, RZ, 0x16, R5 ;  /* 0x00000016ff037819 */ /* 0x008fe40000011405 */
[----:B------:R-:W-:Y:S02]  /*00a0*/  LOP3.LUT R0, R0, 0x1fc, RZ, 0xc0, !PT ;  /* 0x000001fc00007812 */ /* 0x000fe400078ec0ff */
[----:B------:R-:W-:Y:S02]  /*00b0*/  SGXT R3, R3, 0x1 ;  /* 0x000000010303781a */ /* 0x000fe40000000200 */
[----:B------:R-:W-:-:S04]  /*00c0*/  LEA R0, R5, R0, 0x9 ;  /* 0x0000000005007211 */ /* 0x000fc800078e48ff */
[----:B------:R-:W-:-:S04]  /*00d0*/  LEA.HI R3, R3, R0, RZ, 0xa ;  /* 0x0000000003037211 */ /* 0x000fc800078f50ff */
[----:B------:R-:W-:-:S05]  /*00e0*/  SHF.R.S32.HI R3, RZ, 0xa, R3 ;  /* 0x0000000aff037819 */ /* 0x000fca0000011403 */
[----:B------:R-:W-:-:S05]  /*00f0*/  IMAD.HI R2, R3, 0x2aaaaaab, RZ ;  /* 0x2aaaaaab03027827 */ /* 0x000fca00078e02ff */
[----:B------:R-:W-:-:S04]  /*0100*/  SHF.R.U32.HI R5, RZ, 0x1, R2 ;  /* 0x00000001ff057819 */ /* 0x000fc80000011602 */
[----:B------:R-:W-:Y:S02]  /*0110*/  LEA.HI R2, R2, R5, RZ, 0x1 ;  /* 0x0000000502027211 */ /* 0x000fe400078f08ff */
[----:B------:R-:W1:Y:S03]  /*0120*/  LDC.64 R4, c[0x0][0x210] ;  /* 0x00008400ff047b82 */ /* 0x000e660000000a00 */
[----:B------:R-:W-:-:S04]  /*0130*/  IMAD R3, R2, -0xc, R3 ;  /* 0xfffffff402037824 */ /* 0x000fc800078e0203 */
[----:B--2---:R-:W-:-:S06]  /*0140*/  IMAD.WIDE R10, R3, 0x4, R10 ;  /* 0x00000004030a7825 */ /* 0x004fcc00078e020a */
[----:B------:R-:W2:Y:S01]  /*0150*/  LDG.E.EL R10, desc[UR4][R10.64] ;  /* 0x000000040a0a7981 */ /* 0x000ea2000c2e1900 */
[----:B----4-:R-:W-:-:S05]  /*0160*/  IMAD.WIDE R8, R3, 0x4, R8 ;  /* 0x0000000403087825 */ /* 0x010fca00078e0208 */
[----:B------:R3:W4:Y:S01]  /*0170*/  LDG.E.EL R2, desc[UR4][R8.64] ;  /* 0x0000000408027981 */ /* 0x000722000c2e1900 */
[----:B-1----:R-:W-:-:S04]  /*0180*/  IMAD.WIDE R4, R0, 0x4, R4 ;  /* 0x0000000400047825 */ /* 0x002fc800078e0204 */
[C---:B-----5:R-:W-:Y:S01]  /*0190*/  IMAD.WIDE R14, R3.reuse, 0x4, R14 ;  /* 0x00000004030e7825 */ /* 0x060fe200078e020e */
[----:B------:R-:W-:Y:S01]  /*01a0*/  HFMA2.MMA R16, -RZ, RZ, 1.625, 0 ;  /* 0x3e800000ff107435 */ /* 0x000fe200000001ff */
[----:B------:R-:W4:Y:S01]  /*01b0*/  LDG.E.128 R4, desc[UR4][R4.64] ;  /* 0x0000000404047981 */ /* 0x000f22000c1e1d00 */
[----:B---3--:R-:W1:Y:S01]  /*01c0*/  LDC.64 R8, c[0x0][0x238] ;  /* 0x00008e00ff087b82 */ /* 0x008e620000000a00 */
[----:B0-----:R-:W-:Y:S02]  /*01d0*/  IMAD.WIDE R12, R3, 0x4, R12 ;  /* 0x00000004030c7825 */ /* 0x001fe400078e020c */
[----:B------:R-:W3:Y:S04]  /*01e0*/  LDG.E.EL R14, desc[UR4][R14.64] ;  /* 0x000000040e0e7981 */ /* 0x000ee8000c2e1900 */
[----:B------:R0:W3:Y:S01]  /*01f0*/  LDG.E.EL R3, desc[UR4][R12.64] ;  /* 0x000000040c037981 */ /* 0x0000e2000c2e1900 */
[----:B-1----:R-:W-:-:S04]  /*0200*/  IMAD.WIDE R8, R0, 0x4, R8 ;  /* 0x0000000400087825 */ /* 0x002fc800078e0208 */
[----:B--2---:R-:W-:-:S04]  /*0210*/  FADD R10, R10, 9.9999997473787516356e-06 ;  /* 0x3727c5ac0a0a7421 */ /* 0x004fc80000000000 */
[----:B------:R-:W1:Y:S02]  /*0220*/  MUFU.SQRT R11, R10 ;  /* 0x0000000a000b7308 */ /* 0x000e640000002000 */
[C---:B-1----:R-:W-:Y:S02]  /*0230*/  FSETP.GT.AND P0, PT, R11.reuse, 8.50705917302346158658e+37, PT ;  /* 0x7e8000000b00780b */ /* 0x042fe40003f04000 */
[----:B------:R-:W-:-:S11]  /*0240*/  FSETP.GEU.AND P1, PT, R11, 1.175494350822287508e-38, PT ;  /* 0x008000000b00780b */ /* 0x000fd60003f2e000 */
[----:B------:R-:W-:-:S04]  /*0250*/  @P0 FMUL R11, R11, 0.25 ;  /* 0x3e8000000b0b0820 */ /* 0x000fc80000400000 */
[----:B------:R-:W-:-:S06]  /*0260*/  @!P1 FMUL R11, R11, 16777216 ;  /* 0x4b8000000b0b9820 */ /* 0x000fcc0000400000 */
[----:B------:R-:W1:Y:S01]  /*0270*/  MUFU.RCP R11, R11 ;  /* 0x0000000b000b7308 */ /* 0x000e620000001000 */
[----:B0-----:R-:W-:Y:S01]  /*0280*/  FSEL R12, R16, 1, P0 ;  /* 0x3f800000100c7808 */ /* 0x001fe20000000000 */
[----:B----4-:R-:W-:-:S04]  /*0290*/  FADD R13, R4, -R2 ;  /* 0x80000002040d7221 */ /* 0x010fc80000000000 */
[----:B------:R-:W-:Y:S01]  /*02a0*/  @!P1 FMUL R12, R12, 16777216 ;  /* 0x4b8000000c0c9820 */ /* 0x000fe20000400000 */
[--C-:B------:R-:W-:Y:S01]  /*02b0*/  FADD R5, R5, -R2.reuse ;  /* 0x8000000205057221 */ /* 0x100fe20000000000 */
[--C-:B------:R-:W-:Y:S01]  /*02c0*/  FADD R15, R6, -R2.reuse ;  /* 0x80000002060f7221 */ /* 0x100fe20000000000 */
[----:B------:R-:W-:Y:S01]  /*02d0*/  FADD R7, R7, -R2 ;  /* 0x8000000207077221 */ /* 0x000fe20000000000 */
[----:B-1----:R-:W-:-:S04]  /*02e0*/  FMUL R12, R11, R12 ;  /* 0x0000000c0b0c7220 */ /* 0x002fc80000400000 */
[C---:B------:R-:W-:Y:S01]  /*02f0*/  FMUL R13, R12.reuse, R13 ;  /* 0x0000000d0c0d7220 */ /* 0x040fe20000400000 */
[C---:B------:R-:W-:Y:S01]  /*0300*/  FMUL R5, R12.reuse, R5 ;  /* 0x000000050c057220 */ /* 0x040fe20000400000 */
[C---:B------:R-:W-:Y:S01]  /*0310*/  FMUL R15, R12.reuse, R15 ;  /* 0x0000000f0c0f7220 */ /* 0x040fe20000400000 */
[----:B------:R-:W-:Y:S01]  /*0320*/  FMUL R7, R12, R7 ;  /* 0x000000070c077220 */ /* 0x000fe20000400000 */
[C-C-:B---3--:R-:W-:Y:S01]  /*0330*/  FFMA R13, R3.reuse, R13, R14.reuse ;  /* 0x0000000d030d7223 */ /* 0x148fe2000000000e */
[C-C-:B------:R-:W-:Y:S01]  /*0340*/  FFMA R5, R3.reuse, R5, R14.reuse ;  /* 0x0000000503057223 */ /* 0x140fe2000000000e */
[C-C-:B------:R-:W-:Y:S01]  /*0350*/  FFMA R15, R3.reuse, R15, R14.reuse ;  /* 0x0000000f030f7223 */ /* 0x140fe2000000000e */
[----:B------:R-:W-:Y:S02]  /*0360*/  FFMA R7, R3, R7, R14 ;  /* 0x0000000703077223 */ /* 0x000fe4000000000e */
[----:B------:R-:W-:Y:S02]  /*0370*/  FSETP.GEU.AND P3, PT, R13, RZ, PT ;  /* 0x000000ff0d00720b */ /* 0x000fe40003f6e000 */
[----:B------:R-:W-:-:S02]  /*0380*/  FSETP.GEU.AND P2, PT, R5, RZ, PT ;  /* 0x000000ff0500720b */ /* 0x000fc40003f4e000 */
[----:B------:R-:W-:Y:S02]  /*0390*/  FSETP.GEU.AND P1, PT, R15, RZ, PT ;  /* 0x000000ff0f00720b */ /* 0x000fe40003f2e000 */
[----:B------:R-:W-:Y:S02]  /*03a0*/  FSETP.GEU.AND P0, PT, R7, RZ, PT ;  /* 0x000000ff0700720b */ /* 0x000fe40003f0e000 */
[----:B------:R-:W-:Y:S02]  /*03b0*/  SEL R4, R13, RZ, P3 ;  /* 0x000000ff0d047207 */ /* 0x000fe40001800000 */
[----:B------:R-:W-:Y:S02]  /*03c0*/  SEL R5, R5, RZ, P2 ;  /* 0x000000ff05057207 */ /* 0x000fe40001000000 */
[----:B------:R-:W-:Y:S02]  /*03d0*/  SEL R6, R15, RZ, P1 ;  /* 0x000000ff0f067207 */ /* 0x000fe40000800000 */
[----:B------:R-:W-:-:S05]  /*03e0*/  SEL R7, R7, RZ, P0 ;  /* 0x000000ff07077207 */ /* 0x000fca0000000000 */
[----:B------:R-:W-:Y:S01]  /*03f0*/  STG.E.128 desc[UR4][R8.64], R4 ;  /* 0x0000000408007986 */ /* 0x000fe2000c101d04 */
[----:B------:R-:W-:Y:S05]  /*0400*/  EXIT ;  /* 0x000000000000794d */ /* 0x000fea0003800000 */
.L_x_0:
[----:B------:R-:W-:-:S00]  /*0410*/  BRA `(.L_x_0) ;  /* 0xfffffffc00fc7947 */ /* 0x000fc0000383ffff */
[----:B------:R-:W-:-:S00]  /*0420*/  NOP ;  /* 0x0000000000007918 */ /* 0x000fc00000000000 */
        /* <DEDUP_REMOVED lines=13> */
.L_x_1:


//--------------------- .nv.global.init           --------------------------
	.section	.nv.global.init,"aw",@progbits
.nv.global.init:
	.type		_$_str,@object
	.size		_$_str,(_$_str_$_2 - _$_str)
_$_str:
        /*0000*/ 	.byte	0x5f, 0x5f, 0x43, 0x55, 0x44, 0x41, 0x5f, 0x46, 0x54, 0x5a, 0x00
	.type		_$_str_$_2,@object
	.size		_$_str_$_2,(.L_1 - _$_str_$_2)
_$_str_$_2:
        /*000b*/ 	.byte	0x5f, 0x5f, 0x43, 0x55, 0x44, 0x41, 0x5f, 0x50, 0x52, 0x45, 0x43, 0x5f, 0x53, 0x51, 0x52, 0x54
        /*001b*/ 	.byte	0x00
.L_1:


//--------------------- .nv.constant0.triton_poi_fused__native_batch_norm_legit_no_training_relu_11 --------------------------
	.section	.nv.constant0.triton_poi_fused__native_batch_norm_legit_no_training_relu_11,"a",@progbits
	.sectionflags	@""
	.align	4
.nv.constant0.triton_poi_fused__native_batch_norm_legit_no_training_relu_11:
	.zero		580
